//
// Generated by NVIDIA NVVM Compiler
//
// Compiler Build ID: CL-36424714
// Cuda compilation tools, release 13.0, V13.0.88
// Based on NVVM 20.0.0
//

.version 9.0
.target sm_100
.address_size 64

	// .globl	_Z14convolution_1DPfS_S_ii

.visible .entry _Z14convolution_1DPfS_S_ii(
	.param .u64 .ptr .align 1 _Z14convolution_1DPfS_S_ii_param_0,
	.param .u64 .ptr .align 1 _Z14convolution_1DPfS_S_ii_param_1,
	.param .u64 .ptr .align 1 _Z14convolution_1DPfS_S_ii_param_2,
	.param .u32 _Z14convolution_1DPfS_S_ii_param_3,
	.param .u32 _Z14convolution_1DPfS_S_ii_param_4
)
{
	.reg .pred 	%p<55>;
	.reg .b32 	%r<43>;
	.reg .b32 	%f<96>;
	.reg .b64 	%rd<47>;

	ld.param.u64 	%rd7, [_Z14convolution_1DPfS_S_ii_param_0];
	ld.param.u64 	%rd8, [_Z14convolution_1DPfS_S_ii_param_1];
	ld.param.u64 	%rd6, [_Z14convolution_1DPfS_S_ii_param_2];
	ld.param.u32 	%r28, [_Z14convolution_1DPfS_S_ii_param_3];
	ld.param.u32 	%r29, [_Z14convolution_1DPfS_S_ii_param_4];
	cvta.to.global.u64 	%rd1, %rd8;
	cvta.to.global.u64 	%rd2, %rd7;
	mov.u32 	%r30, %ctaid.x;
	mov.u32 	%r31, %ntid.x;
	mov.u32 	%r32, %tid.x;
	mad.lo.s32 	%r1, %r30, %r31, %r32;
	shr.u32 	%r33, %r28, 31;
	add.s32 	%r34, %r28, %r33;
	shr.s32 	%r35, %r34, 1;
	sub.s32 	%r2, %r1, %r35;
	setp.lt.s32 	%p1, %r28, 1;
	mov.f32 	%f75, 0f00000000;
	@%p1 bra 	$L__BB0_41;
	and.b32  	%r3, %r28, 7;
	setp.lt.u32 	%p2, %r28, 8;
	mov.f32 	%f75, 0f00000000;
	mov.b32 	%r41, 0;
	@%p2 bra 	$L__BB0_20;
	and.b32  	%r41, %r28, 2147483640;
	mov.f32 	%f75, 0f00000000;
	mov.b32 	%r39, 0;
$L__BB0_3:
	.pragma "nounroll";
	add.s32 	%r6, %r2, %r39;
	setp.lt.s32 	%p3, %r6, 0;
	setp.ge.s32 	%p4, %r6, %r29;
	mul.wide.u32 	%rd9, %r39, 4;
	add.s64 	%rd3, %rd1, %rd9;
	or.pred  	%p5, %p3, %p4;
	@%p5 bra 	$L__BB0_5;
	mul.wide.u32 	%rd10, %r6, 4;
	add.s64 	%rd11, %rd2, %rd10;
	ld.global.f32 	%f42, [%rd11];
	ld.global.f32 	%f43, [%rd3];
	fma.rn.f32 	%f75, %f42, %f43, %f75;
$L__BB0_5:
	add.s32 	%r7, %r6, 1;
	setp.lt.s32 	%p6, %r7, 0;
	setp.ge.s32 	%p7, %r7, %r29;
	or.pred  	%p8, %p6, %p7;
	@%p8 bra 	$L__BB0_7;
	mul.wide.u32 	%rd12, %r7, 4;
	add.s64 	%rd13, %rd2, %rd12;
	ld.global.f32 	%f44, [%rd13];
	ld.global.f32 	%f45, [%rd3+4];
	fma.rn.f32 	%f75, %f44, %f45, %f75;
$L__BB0_7:
	add.s32 	%r8, %r6, 2;
	setp.lt.s32 	%p9, %r8, 0;
	setp.ge.s32 	%p10, %r8, %r29;
	or.pred  	%p11, %p9, %p10;
	@%p11 bra 	$L__BB0_9;
	mul.wide.u32 	%rd14, %r8, 4;
	add.s64 	%rd15, %rd2, %rd14;
	ld.global.f32 	%f46, [%rd15];
	ld.global.f32 	%f47, [%rd3+8];
	fma.rn.f32 	%f75, %f46, %f47, %f75;
$L__BB0_9:
	add.s32 	%r9, %r6, 3;
	setp.lt.s32 	%p12, %r9, 0;
	setp.ge.s32 	%p13, %r9, %r29;
	or.pred  	%p14, %p12, %p13;
	@%p14 bra 	$L__BB0_11;
	mul.wide.u32 	%rd16, %r9, 4;
	add.s64 	%rd17, %rd2, %rd16;
	ld.global.f32 	%f48, [%rd17];
	ld.global.f32 	%f49, [%rd3+12];
	fma.rn.f32 	%f75, %f48, %f49, %f75;
$L__BB0_11:
	add.s32 	%r10, %r6, 4;
	setp.lt.s32 	%p15, %r10, 0;
	setp.ge.s32 	%p16, %r10, %r29;
	or.pred  	%p17, %p15, %p16;
	@%p17 bra 	$L__BB0_13;
	mul.wide.u32 	%rd18, %r10, 4;
	add.s64 	%rd19, %rd2, %rd18;
	ld.global.f32 	%f50, [%rd19];
	ld.global.f32 	%f51, [%rd3+16];
	fma.rn.f32 	%f75, %f50, %f51, %f75;
$L__BB0_13:
	add.s32 	%r11, %r6, 5;
	setp.lt.s32 	%p18, %r11, 0;
	setp.ge.s32 	%p19, %r11, %r29;
	or.pred  	%p20, %p18, %p19;
	@%p20 bra 	$L__BB0_15;
	mul.wide.u32 	%rd20, %r11, 4;
	add.s64 	%rd21, %rd2, %rd20;
	ld.global.f32 	%f52, [%rd21];
	ld.global.f32 	%f53, [%rd3+20];
	fma.rn.f32 	%f75, %f52, %f53, %f75;
$L__BB0_15:
	add.s32 	%r12, %r6, 6;
	setp.lt.s32 	%p21, %r12, 0;
	setp.ge.s32 	%p22, %r12, %r29;
	or.pred  	%p23, %p21, %p22;
	@%p23 bra 	$L__BB0_17;
	mul.wide.u32 	%rd22, %r12, 4;
	add.s64 	%rd23, %rd2, %rd22;
	ld.global.f32 	%f54, [%rd23];
	ld.global.f32 	%f55, [%rd3+24];
	fma.rn.f32 	%f75, %f54, %f55, %f75;
$L__BB0_17:
	add.s32 	%r13, %r6, 7;
	setp.lt.s32 	%p24, %r13, 0;
	setp.ge.s32 	%p25, %r13, %r29;
	or.pred  	%p26, %p24, %p25;
	@%p26 bra 	$L__BB0_19;
	mul.wide.u32 	%rd24, %r13, 4;
	add.s64 	%rd25, %rd2, %rd24;
	ld.global.f32 	%f56, [%rd25];
	ld.global.f32 	%f57, [%rd3+28];
	fma.rn.f32 	%f75, %f56, %f57, %f75;
$L__BB0_19:
	add.s32 	%r39, %r39, 8;
	setp.ne.s32 	%p27, %r39, %r41;
	@%p27 bra 	$L__BB0_3;
$L__BB0_20:
	setp.eq.s32 	%p28, %r3, 0;
	@%p28 bra 	$L__BB0_41;
	and.b32  	%r16, %r28, 3;
	setp.lt.u32 	%p29, %r3, 4;
	@%p29 bra 	$L__BB0_31;
	add.s32 	%r17, %r2, %r41;
	setp.lt.s32 	%p30, %r17, 0;
	setp.ge.s32 	%p31, %r17, %r29;
	mul.wide.u32 	%rd26, %r41, 4;
	add.s64 	%rd4, %rd1, %rd26;
	or.pred  	%p32, %p30, %p31;
	@%p32 bra 	$L__BB0_24;
	mul.wide.u32 	%rd27, %r17, 4;
	add.s64 	%rd28, %rd2, %rd27;
	ld.global.f32 	%f59, [%rd28];
	ld.global.f32 	%f60, [%rd4];
	fma.rn.f32 	%f75, %f59, %f60, %f75;
$L__BB0_24:
	add.s32 	%r18, %r17, 1;
	setp.lt.s32 	%p33, %r18, 0;
	setp.ge.s32 	%p34, %r18, %r29;
	or.pred  	%p35, %p33, %p34;
	@%p35 bra 	$L__BB0_26;
	mul.wide.u32 	%rd29, %r18, 4;
	add.s64 	%rd30, %rd2, %rd29;
	ld.global.f32 	%f61, [%rd30];
	ld.global.f32 	%f62, [%rd4+4];
	fma.rn.f32 	%f75, %f61, %f62, %f75;
$L__BB0_26:
	add.s32 	%r19, %r17, 2;
	setp.lt.s32 	%p36, %r19, 0;
	setp.ge.s32 	%p37, %r19, %r29;
	or.pred  	%p38, %p36, %p37;
	@%p38 bra 	$L__BB0_28;
	mul.wide.u32 	%rd31, %r19, 4;
	add.s64 	%rd32, %rd2, %rd31;
	ld.global.f32 	%f63, [%rd32];
	ld.global.f32 	%f64, [%rd4+8];
	fma.rn.f32 	%f75, %f63, %f64, %f75;
$L__BB0_28:
	add.s32 	%r20, %r17, 3;
	setp.lt.s32 	%p39, %r20, 0;
	setp.ge.s32 	%p40, %r20, %r29;
	or.pred  	%p41, %p39, %p40;
	@%p41 bra 	$L__BB0_30;
	mul.wide.u32 	%rd33, %r20, 4;
	add.s64 	%rd34, %rd2, %rd33;
	ld.global.f32 	%f65, [%rd34];
	ld.global.f32 	%f66, [%rd4+12];
	fma.rn.f32 	%f75, %f65, %f66, %f75;
$L__BB0_30:
	add.s32 	%r41, %r41, 4;
$L__BB0_31:
	setp.eq.s32 	%p42, %r16, 0;
	@%p42 bra 	$L__BB0_41;
	setp.eq.s32 	%p43, %r16, 1;
	@%p43 bra 	$L__BB0_38;
	add.s32 	%r23, %r2, %r41;
	setp.lt.s32 	%p44, %r23, 0;
	setp.ge.s32 	%p45, %r23, %r29;
	mul.wide.u32 	%rd35, %r41, 4;
	add.s64 	%rd5, %rd1, %rd35;
	or.pred  	%p46, %p44, %p45;
	@%p46 bra 	$L__BB0_35;
	mul.wide.u32 	%rd36, %r23, 4;
	add.s64 	%rd37, %rd2, %rd36;
	ld.global.f32 	%f68, [%rd37];
	ld.global.f32 	%f69, [%rd5];
	fma.rn.f32 	%f75, %f68, %f69, %f75;
$L__BB0_35:
	add.s32 	%r24, %r23, 1;
	setp.lt.s32 	%p47, %r24, 0;
	setp.ge.s32 	%p48, %r24, %r29;
	or.pred  	%p49, %p47, %p48;
	@%p49 bra 	$L__BB0_37;
	mul.wide.u32 	%rd38, %r24, 4;
	add.s64 	%rd39, %rd2, %rd38;
	ld.global.f32 	%f70, [%rd39];
	ld.global.f32 	%f71, [%rd5+4];
	fma.rn.f32 	%f75, %f70, %f71, %f75;
$L__BB0_37:
	add.s32 	%r41, %r41, 2;
$L__BB0_38:
	and.b32  	%r38, %r28, 1;
	setp.eq.b32 	%p50, %r38, 1;
	not.pred 	%p51, %p50;
	@%p51 bra 	$L__BB0_41;
	add.s32 	%r27, %r2, %r41;
	setp.lt.s32 	%p52, %r27, 0;
	setp.ge.s32 	%p53, %r27, %r29;
	or.pred  	%p54, %p52, %p53;
	@%p54 bra 	$L__BB0_41;
	mul.wide.u32 	%rd40, %r27, 4;
	add.s64 	%rd41, %rd2, %rd40;
	ld.global.f32 	%f72, [%rd41];
	mul.wide.u32 	%rd42, %r41, 4;
	add.s64 	%rd43, %rd1, %rd42;
	ld.global.f32 	%f73, [%rd43];
	fma.rn.f32 	%f75, %f72, %f73, %f75;
$L__BB0_41:
	cvta.to.global.u64 	%rd44, %rd6;
	mul.wide.s32 	%rd45, %r1, 4;
	add.s64 	%rd46, %rd44, %rd45;
	st.global.f32 	[%rd46], %f75;
	ret;

}


// ===== COMPILED SASS (sm_100) =====

	.target	sm_100

	.elftype	@"ET_EXEC"


//--------------------- .note.nv.tkinfo           --------------------------
	.section	.note.nv.tkinfo,"",@"SHT_NOTE"
	.sectionflags	@"SHF_NOTE_NV_TKINFO"
	.tkinfo
        /*0018*/ 	.word	0x00000002
        /*0030*/ 	.string	""
        /*0030*/ 	.string	"ptxas"
        /*0030*/ 	.string	"Cuda compilation tools, release 13.0, V13.0.88"
        /*0030*/ 	.string	"Build cuda_13.0.r13.0/compiler.36424714_0"
        /*0030*/ 	.string	"-arch sm_100 -m 64 "



//--------------------- .note.nv.cuinfo           --------------------------
	.section	.note.nv.cuinfo,"",@"SHT_NOTE"
	.sectionflags	@"SHF_NOTE_NV_CUINFO"
        /*0018*/ 	.short	0x0002
        /*001a*/ 	.short	0x0064
        /*001c*/ 	.short	0x0082
	.zero		2


//--------------------- .nv.info                  --------------------------
	.section	.nv.info,"",@"SHT_CUDA_INFO"
	.align	4


	//----- nvinfo : EIATTR_REGCOUNT
	.align		4
        /*0000*/ 	.byte	0x04, 0x2f
        /*0002*/ 	.short	(.L_1 - .L_0)
	.align		4
.L_0:
        /*0004*/ 	.word	index@(_Z14convolution_1DPfS_S_ii)
        /*0008*/ 	.word	0x00000020


	//----- nvinfo : EIATTR_FRAME_SIZE
	.align		4
.L_1:
        /*000c*/ 	.byte	0x04, 0x11
        /*000e*/ 	.short	(.L_3 - .L_2)
	.align		4
.L_2:
        /*0010*/ 	.word	index@(_Z14convolution_1DPfS_S_ii)
        /*0014*/ 	.word	0x00000000


	//----- nvinfo : EIATTR_MIN_STACK_SIZE
	.align		4
.L_3:
        /*0018*/ 	.byte	0x04, 0x12
        /*001a*/ 	.short	(.L_5 - .L_4)
	.align		4
.L_4:
        /*001c*/ 	.word	index@(_Z14convolution_1DPfS_S_ii)
        /*0020*/ 	.word	0x00000000
.L_5:


//--------------------- .nv.compat                --------------------------
	.section	.nv.compat,"",@"SHT_CUDA_COMPAT_INFO"
	.align	4
        /*0000*/ 	.byte	0x02, 0x09, 0x00, 0x00, 0x02, 0x02, 0x01, 0x00, 0x02, 0x05, 0x05, 0x00, 0x03, 0x07, 0x01, 0x01
        /*0010*/ 	.byte	0x02, 0x03, 0x00, 0x00, 0x02, 0x06, 0x01, 0x00, 0x04, 0x0b, 0x08, 0x00, 0x09, 0x00, 0x00, 0x00
        /*0020*/ 	.byte	0x00, 0x00, 0x00, 0x00


//--------------------- .nv.info._Z14convolution_1DPfS_S_ii --------------------------
	.section	.nv.info._Z14convolution_1DPfS_S_ii,"",@"SHT_CUDA_INFO"
	.sectionflags	@""
	.align	4


	//----- nvinfo : EIATTR_CUDA_API_VERSION
	.align		4
        /*0000*/ 	.byte	0x04, 0x37
        /*0002*/ 	.short	(.L_7 - .L_6)
.L_6:
        /*0004*/ 	.word	0x00000082


	//----- nvinfo : EIATTR_KPARAM_INFO
	.align		4
.L_7:
        /*0008*/ 	.byte	0x04, 0x17
        /*000a*/ 	.short	(.L_9 - .L_8)
.L_8:
        /*000c*/ 	.word	0x00000000
        /*0010*/ 	.short	0x0004
        /*0012*/ 	.short	0x001c
        /*0014*/ 	.byte	0x00, 0xf0, 0x11, 0x00


	//----- nvinfo : EIATTR_KPARAM_INFO
	.align		4
.L_9:
        /*0018*/ 	.byte	0x04, 0x17
        /*001a*/ 	.short	(.L_11 - .L_10)
.L_10:
        /*001c*/ 	.word	0x00000000
        /*0020*/ 	.short	0x0003
        /*0022*/ 	.short	0x0018
        /*0024*/ 	.byte	0x00, 0xf0, 0x11, 0x00


	//----- nvinfo : EIATTR_KPARAM_INFO
	.align		4
.L_11:
        /*0028*/ 	.byte	0x04, 0x17
        /*002a*/ 	.short	(.L_13 - .L_12)
.L_12:
        /*002c*/ 	.word	0x00000000
        /*0030*/ 	.short	0x0002
        /*0032*/ 	.short	0x0010
        /*0034*/ 	.byte	0x00, 0xf5, 0x21, 0x00


	//----- nvinfo : EIATTR_KPARAM_INFO
	.align		4
.L_13:
        /*0038*/ 	.byte	0x04, 0x17
        /*003a*/ 	.short	(.L_15 - .L_14)
.L_14:
        /*003c*/ 	.word	0x00000000
        /*0040*/ 	.short	0x0001
        /*0042*/ 	.short	0x0008
        /*0044*/ 	.byte	0x00, 0xf5, 0x21, 0x00


	//----- nvinfo : EIATTR_KPARAM_INFO
	.align		4
.L_15:
        /*0048*/ 	.byte	0x04, 0x17
        /*004a*/ 	.short	(.L_17 - .L_16)
.L_16:
        /*004c*/ 	.word	0x00000000
        /*0050*/ 	.short	0x0000
        /*0052*/ 	.short	0x0000
        /*0054*/ 	.byte	0x00, 0xf5, 0x21, 0x00


	//----- nvinfo : EIATTR_SPARSE_MMA_MASK
	.align		4
.L_17:
        /*0058*/ 	.byte	0x03, 0x50
        /*005a*/ 	.short	0x0000


	//----- nvinfo : EIATTR_MAXREG_COUNT
	.align		4
        /*005c*/ 	.byte	0x03, 0x1b
        /*005e*/ 	.short	0x00ff


	//----- nvinfo : EIATTR_MERCURY_ISA_VERSION
	.align		4
        /*0060*/ 	.byte	0x03, 0x5f
        /*0062*/ 	.short	0x0101


	//----- nvinfo : EIATTR_VRC_CTA_INIT_COUNT
	.align		4
        /*0064*/ 	.byte	0x02, 0x4a
	.zero		1
	.zero		1


	//----- nvinfo : EIATTR_EXIT_INSTR_OFFSETS
	.align		4
        /*0068*/ 	.byte	0x04, 0x1c
        /*006a*/ 	.short	(.L_19 - .L_18)


	//   ....[0]....
.L_18:
        /*006c*/ 	.word	0x00000b20


	//----- nvinfo : EIATTR_CRS_STACK_SIZE
	.align		4
.L_19:
        /*0070*/ 	.byte	0x04, 0x1e
        /*0072*/ 	.short	(.L_21 - .L_20)
.L_20:
        /*0074*/ 	.word	0x00000000


	//----- nvinfo : EIATTR_CBANK_PARAM_SIZE
	.align		4
.L_21:
        /*0078*/ 	.byte	0x03, 0x19
        /*007a*/ 	.short	0x0020


	//----- nvinfo : EIATTR_PARAM_CBANK
	.align		4
        /*007c*/ 	.byte	0x04, 0x0a
        /*007e*/ 	.short	(.L_23 - .L_22)
	.align		4
.L_22:
        /*0080*/ 	.word	index@(.nv.constant0._Z14convolution_1DPfS_S_ii)
        /*0084*/ 	.short	0x0380
        /*0086*/ 	.short	0x0020


	//----- nvinfo : EIATTR_SW_WAR
	.align		4
.L_23:
        /*0088*/ 	.byte	0x04, 0x36
        /*008a*/ 	.short	(.L_25 - .L_24)
.L_24:
        /*008c*/ 	.word	0x00000008
.L_25:


//--------------------- .nv.callgraph             --------------------------
	.section	.nv.callgraph,"",@"SHT_CUDA_CALLGRAPH"
	.align	4
	.sectionentsize	8
	.align		4
        /*0000*/ 	.word	0x00000000
	.align		4
        /*0004*/ 	.word	0xffffffff
	.align		4
        /*0008*/ 	.word	0x00000000
	.align		4
        /*000c*/ 	.word	0xfffffffe
	.align		4
        /*0010*/ 	.word	0x00000000
	.align		4
        /*0014*/ 	.word	0xfffffffd
	.align		4
        /*0018*/ 	.word	0x00000000
	.align		4
        /*001c*/ 	.word	0xfffffffc


//--------------------- .text._Z14convolution_1DPfS_S_ii --------------------------
	.section	.text._Z14convolution_1DPfS_S_ii,"ax",@progbits
	.align	128
        .global         _Z14convolution_1DPfS_S_ii
        .type           _Z14convolution_1DPfS_S_ii,@function
        .size           _Z14convolution_1DPfS_S_ii,(.L_x_7 - _Z14convolution_1DPfS_S_ii)
        .other          _Z14convolution_1DPfS_S_ii,@"STO_CUDA_ENTRY STV_DEFAULT"
_Z14convolution_1DPfS_S_ii:
.text._Z14convolution_1DPfS_S_ii:
[----:B------:R-:W-:Y:S01]  /*0000*/  LDC R1, c[0x0][0x37c] ;  /* 0x0000df00ff017b82 */ /* 0x000fe20000000800 */
[----:B------:R-:W0:Y:S01]  /*0010*/  S2R R3, SR_TID.X ;  /* 0x0000000000037919 */ /* 0x000e220000002100 */
[----:B------:R-:W1:Y:S06]  /*0020*/  LDCU UR5, c[0x0][0x398] ;  /* 0x00007300ff0577ac */ /* 0x000e6c0008000800 */
[----:B------:R-:W0:Y:S01]  /*0030*/  S2UR UR4, SR_CTAID.X ;  /* 0x00000000000479c3 */ /* 0x000e220000002500 */
[----:B------:R-:W-:Y:S01]  /*0040*/  HFMA2 R0, -RZ, RZ, 0, 0 ;  /* 0x00000000ff007431 */ /* 0x000fe200000001ff */
[----:B------:R-:W2:Y:S06]  /*0050*/  LDCU.64 UR8, c[0x0][0x358] ;  /* 0x00006b00ff0877ac */ /* 0x000eac0008000a00 */
[----:B------:R-:W0:Y:S01]  /*0060*/  LDC R2, c[0x0][0x360] ;  /* 0x0000d800ff027b82 */ /* 0x000e220000000800 */
[----:B-1----:R-:W-:Y:S01]  /*0070*/  UISETP.GE.AND UP0, UPT, UR5, 0x1, UPT ;  /* 0x000000010500788c */ /* 0x002fe2000bf06270 */
[----:B0-----:R-:W-:-:S08]  /*0080*/  IMAD R2, R2, UR4, R3 ;  /* 0x0000000402027c24 */ /* 0x001fd0000f8e0203 */
[----:B--2---:R-:W-:Y:S05]  /*0090*/  BRA.U !UP0, `(.L_x_0) ;  /* 0x0000000908947547 */ /* 0x004fea000b800000 */
[----:B------:R-:W-:Y:S01]  /*00a0*/  UISETP.GE.U32.AND UP0, UPT, UR5, 0x8, UPT ;  /* 0x000000080500788c */ /* 0x000fe2000bf06070 */
[----:B------:R-:W-:Y:S01]  /*00b0*/  IMAD.MOV.U32 R0, RZ, RZ, RZ ;  /* 0x000000ffff007224 */ /* 0x000fe200078e00ff */
[----:B------:R-:W-:Y:S01]  /*00c0*/  ULEA.HI UR4, UR5, UR5, URZ, 0x1 ;  /* 0x0000000505047291 */ /* 0x000fe2000f8f08ff */
[----:B------:R-:W-:Y:S01]  /*00d0*/  MOV R3, RZ ;  /* 0x000000ff00037202 */ /* 0x000fe20000000f00 */
[----:B------:R-:W-:Y:S02]  /*00e0*/  ULOP3.LUT UR6, UR5, 0x7, URZ, 0xc0, !UPT ;  /* 0x0000000705067892 */ /* 0x000fe4000f8ec0ff */
[----:B------:R-:W-:Y:S02]  /*00f0*/  USHF.R.S32.HI UR4, URZ, 0x1, UR4 ;  /* 0x00000001ff047899 */ /* 0x000fe40008011404 */
[----:B------:R-:W-:-:S04]  /*0100*/  UISETP.NE.AND UP1, UPT, UR6, URZ, UPT ;  /* 0x000000ff0600728c */ /* 0x000fc8000bf25270 */
[----:B------:R-:W-:Y:S01]  /*0110*/  VIADD R4, R2, -UR4 ;  /* 0x8000000402047c36 */ /* 0x000fe20008000000 */
[----:B------:R-:W-:Y:S06]  /*0120*/  BRA.U !UP0, `(.L_x_1) ;  /* 0x0000000508287547 */ /* 0x000fec000b800000 */
[----:B------:R-:W-:Y:S01]  /*0130*/  ULOP3.LUT UR4, UR5, 0x7ffffff8, URZ, 0xc0, !UPT ;  /* 0x7ffffff805047892 */ /* 0x000fe2000f8ec0ff */
[----:B------:R-:W-:Y:S01]  /*0140*/  MOV R0, RZ ;  /* 0x000000ff00007202 */ /* 0x000fe20000000f00 */
[----:B------:R-:W-:Y:S01]  /*0150*/  IMAD.MOV.U32 R7, RZ, RZ, RZ ;  /* 0x000000ffff077224 */ /* 0x000fe200078e00ff */
[----:B------:R-:W0:Y:S03]  /*0160*/  LDCU UR7, c[0x0][0x39c] ;  /* 0x00007380ff0777ac */ /* 0x000e260008000800 */
[----:B------:R-:W-:-:S07]  /*0170*/  MOV R3, UR4 ;  /* 0x0000000400037c02 */ /* 0x000fce0008000f00 */
.L_x_2:
[----:B------:R-:W-:Y:S01]  /*0180*/  IMAD.IADD R29, R4, 0x1, R7 ;  /* 0x00000001041d7824 */ /* 0x000fe200078e0207 */
[----:B------:R-:W1:Y:S04]  /*0190*/  LDC.64 R14, c[0x0][0x388] ;  /* 0x0000e200ff0e7b82 */ /* 0x000e680000000a00 */
[----:B0-----:R-:W-:-:S04]  /*01a0*/  ISETP.GE.AND P4, PT, R29, UR7, PT ;  /* 0x000000071d007c0c */ /* 0x001fc8000bf86270 */
[----:B------:R-:W-:-:S13]  /*01b0*/  ISETP.LT.OR P4, PT, R29, RZ, P4 ;  /* 0x000000ff1d00720c */ /* 0x000fda0002781670 */
[----:B------:R-:W0:Y:S01]  /*01c0*/  @!P4 LDC.64 R8, c[0x0][0x380] ;  /* 0x0000e000ff08cb82 */ /* 0x000e220000000a00 */
[----:B-1----:R-:W-:-:S05]  /*01d0*/  IMAD.WIDE.U32 R14, R7, 0x4, R14 ;  /* 0x00000004070e7825 */ /* 0x002fca00078e000e */
[----:B------:R-:W2:Y:S01]  /*01e0*/  @!P4 LDG.E R10, desc[UR8][R14.64] ;  /* 0x000000080e0ac981 */ /* 0x000ea2000c1e1900 */
[----:B0-----:R-:W-:-:S06]  /*01f0*/  @!P4 IMAD.WIDE.U32 R8, R29, 0x4, R8 ;  /* 0x000000041d08c825 */ /* 0x001fcc00078e0008 */
[----:B------:R-:W2:Y:S01]  /*0200*/  @!P4 LDG.E R9, desc[UR8][R8.64] ;  /* 0x000000080809c981 */ /* 0x000ea2000c1e1900 */
[----:B------:R-:W-:-:S04]  /*0210*/  IADD3 R19, PT, PT, R29, 0x1, RZ ;  /* 0x000000011d137810 */ /* 0x000fc80007ffe0ff */
[----:B------:R-:W-:Y:S01]  /*0220*/  ISETP.GE.AND P0, PT, R19, UR7, PT ;  /* 0x0000000713007c0c */ /* 0x000fe2000bf06270 */
[----:B------:R-:W-:-:S03]  /*0230*/  VIADD R24, R29, 0x2 ;  /* 0x000000021d187836 */ /* 0x000fc60000000000 */
[----:B------:R-:W-:Y:S02]  /*0240*/  ISETP.LT.OR P0, PT, R19, RZ, P0 ;  /* 0x000000ff1300720c */ /* 0x000fe40000701670 */
[C---:B------:R-:W-:Y:S02]  /*0250*/  IADD3 R25, PT, PT, R29.reuse, 0x3, RZ ;  /* 0x000000031d197810 */ /* 0x040fe40007ffe0ff */
[C---:B------:R-:W-:Y:S01]  /*0260*/  ISETP.GE.AND P3, PT, R24.reuse, UR7, PT ;  /* 0x0000000718007c0c */ /* 0x040fe2000bf66270 */
[----:B------:R-:W-:Y:S01]  /*0270*/  VIADD R5, R29, 0x4 ;  /* 0x000000041d057836 */ /* 0x000fe20000000000 */
[C---:B------:R-:W-:Y:S02]  /*0280*/  ISETP.GE.AND P2, PT, R25.reuse, UR7, PT ;  /* 0x0000000719007c0c */ /* 0x040fe4000bf46270 */
[----:B------:R-:W-:Y:S02]  /*0290*/  ISETP.LT.OR P3, PT, R24, RZ, P3 ;  /* 0x000000ff1800720c */ /* 0x000fe40001f61670 */
[----:B------:R-:W-:-:S02]  /*02a0*/  ISETP.LT.OR P2, PT, R25, RZ, P2 ;  /* 0x000000ff1900720c */ /* 0x000fc40001741670 */
[----:B------:R-:W-:Y:S01]  /*02b0*/  IADD3 R6, PT, PT, R29, 0x5, RZ ;  /* 0x000000051d067810 */ /* 0x000fe20007ffe0ff */
[----:B------:R-:W0:Y:S01]  /*02c0*/  @!P0 LDC.64 R22, c[0x0][0x380] ;  /* 0x0000e000ff168b82 */ /* 0x000e220000000a00 */
[----:B------:R-:W-:Y:S01]  /*02d0*/  ISETP.GE.AND P1, PT, R5, UR7, PT ;  /* 0x0000000705007c0c */ /* 0x000fe2000bf26270 */
[----:B------:R-:W-:Y:S01]  /*02e0*/  VIADD R27, R29, 0x6 ;  /* 0x000000061d1b7836 */ /* 0x000fe20000000000 */
[C---:B------:R-:W-:Y:S02]  /*02f0*/  ISETP.GE.AND P5, PT, R6.reuse, UR7, PT ;  /* 0x0000000706007c0c */ /* 0x040fe4000bfa6270 */
[----:B------:R-:W-:Y:S02]  /*0300*/  ISETP.LT.OR P1, PT, R5, RZ, P1 ;  /* 0x000000ff0500720c */ /* 0x000fe40000f21670 */
[----:B------:R-:W-:Y:S01]  /*0310*/  IADD3 R29, PT, PT, R29, 0x7, RZ ;  /* 0x000000071d1d7810 */ /* 0x000fe20007ffe0ff */
[----:B------:R-:W1:Y:S01]  /*0320*/  @!P3 LDC.64 R12, c[0x0][0x380] ;  /* 0x0000e000ff0cbb82 */ /* 0x000e620000000a00 */
[----:B------:R-:W-:-:S02]  /*0330*/  ISETP.LT.OR P5, PT, R6, RZ, P5 ;  /* 0x000000ff0600720c */ /* 0x000fc40002fa1670 */
[----:B------:R-:W-:-:S04]  /*0340*/  ISETP.GE.AND P6, PT, R29, UR7, PT ;  /* 0x000000071d007c0c */ /* 0x000fc8000bfc6270 */
[----:B------:R-:W-:-:S07]  /*0350*/  ISETP.LT.OR P6, PT, R29, RZ, P6 ;  /* 0x000000ff1d00720c */ /* 0x000fce00037c1670 */
[----:B------:R-:W3:Y:S01]  /*0360*/  @!P5 LDC.64 R16, c[0x0][0x380] ;  /* 0x0000e000ff10db82 */ /* 0x000ee20000000a00 */
[----:B0-----:R-:W-:-:S07]  /*0370*/  @!P0 IMAD.WIDE.U32 R22, R19, 0x4, R22 ;  /* 0x0000000413168825 */ /* 0x001fce00078e0016 */
[----:B------:R-:W0:Y:S01]  /*0380*/  @!P6 LDC.64 R20, c[0x0][0x380] ;  /* 0x0000e000ff14eb82 */ /* 0x000e220000000a00 */
[----:B------:R-:W4:Y:S01]  /*0390*/  @!P0 LDG.E R23, desc[UR8][R22.64] ;  /* 0x0000000816178981 */ /* 0x000f22000c1e1900 */
[----:B-1----:R-:W-:-:S03]  /*03a0*/  @!P3 IMAD.WIDE.U32 R12, R24, 0x4, R12 ;  /* 0x00000004180cb825 */ /* 0x002fc600078e000c */
[----:B------:R-:W4:Y:S04]  /*03b0*/  @!P0 LDG.E R24, desc[UR8][R14.64+0x4] ;  /* 0x000004080e188981 */ /* 0x000f28000c1e1900 */
[----:B------:R-:W5:Y:S04]  /*03c0*/  @!P3 LDG.E R13, desc[UR8][R12.64] ;  /* 0x000000080c0db981 */ /* 0x000f68000c1e1900 */
[----:B------:R-:W5:Y:S01]  /*03d0*/  @!P5 LDG.E R22, desc[UR8][R14.64+0x14] ;  /* 0x000014080e16d981 */ /* 0x000f62000c1e1900 */
[----:B---3--:R-:W-:-:S03]  /*03e0*/  @!P5 IMAD.WIDE.U32 R16, R6, 0x4, R16 ;  /* 0x000000040610d825 */ /* 0x008fc600078e0010 */
[----:B------:R-:W3:Y:S04]  /*03f0*/  @!P1 LDG.E R6, desc[UR8][R14.64+0x10] ;  /* 0x000010080e069981 */ /* 0x000ee8000c1e1900 */
[----:B------:R-:W3:Y:S01]  /*0400*/  @!P5 LDG.E R17, desc[UR8][R16.64] ;  /* 0x000000081011d981 */ /* 0x000ee2000c1e1900 */
[----:B0-----:R-:W-:-:S06]  /*0410*/  @!P6 IMAD.WIDE.U32 R20, R29, 0x4, R20 ;  /* 0x000000041d14e825 */ /* 0x001fcc00078e0014 */
[----:B------:R-:W3:Y:S01]  /*0420*/  @!P6 LDG.E R21, desc[UR8][R20.64] ;  /* 0x000000081415e981 */ /* 0x000ee2000c1e1900 */
[----:B--2---:R-:W-:Y:S01]  /*0430*/  @!P4 FFMA R0, R9, R10, R0 ;  /* 0x0000000a0900c223 */ /* 0x004fe20000000000 */
[C---:B------:R-:W-:Y:S01]  /*0440*/  ISETP.GE.AND P4, PT, R27.reuse, UR7, PT ;  /* 0x000000071b007c0c */ /* 0x040fe2000bf86270 */
[----:B------:R-:W0:Y:S03]  /*0450*/  @!P2 LDC.64 R10, c[0x0][0x380] ;  /* 0x0000e000ff0aab82 */ /* 0x000e260000000a00 */
[----:B------:R-:W-:-:S05]  /*0460*/  ISETP.LT.OR P4, PT, R27, RZ, P4 ;  /* 0x000000ff1b00720c */ /* 0x000fca0002781670 */
[----:B------:R-:W1:Y:S08]  /*0470*/  @!P1 LDC.64 R8, c[0x0][0x380] ;  /* 0x0000e000ff089b82 */ /* 0x000e700000000a00 */
[----:B------:R-:W2:Y:S01]  /*0480*/  @!P4 LDC.64 R18, c[0x0][0x380] ;  /* 0x0000e000ff12cb82 */ /* 0x000ea20000000a00 */
[----:B------:R-:W3:Y:S01]  /*0490*/  @!P4 LDG.E R12, desc[UR8][R14.64+0x18] ;  /* 0x000018080e0cc981 */ /* 0x000ee2000c1e1900 */
[----:B0-----:R-:W-:-:S03]  /*04a0*/  @!P2 IMAD.WIDE.U32 R10, R25, 0x4, R10 ;  /* 0x00000004190aa825 */ /* 0x001fc600078e000a */
[----:B------:R-:W5:Y:S04]  /*04b0*/  @!P3 LDG.E R25, desc[UR8][R14.64+0x8] ;  /* 0x000008080e19b981 */ /* 0x000f68000c1e1900 */
[----:B------:R-:W3:Y:S01]  /*04c0*/  @!P2 LDG.E R11, desc[UR8][R10.64] ;  /* 0x000000080a0ba981 */ /* 0x000ee2000c1e1900 */
[----:B-1----:R-:W-:-:S03]  /*04d0*/  @!P1 IMAD.WIDE.U32 R8, R5, 0x4, R8 ;  /* 0x0000000405089825 */ /* 0x002fc600078e0008 */
[----:B------:R-:W3:Y:S04]  /*04e0*/  @!P2 LDG.E R5, desc[UR8][R14.64+0xc] ;  /* 0x00000c080e05a981 */ /* 0x000ee8000c1e1900 */
[----:B------:R-:W3:Y:S01]  /*04f0*/  @!P1 LDG.E R9, desc[UR8][R8.64] ;  /* 0x0000000808099981 */ /* 0x000ee2000c1e1900 */
[----:B--2---:R-:W-:-:S03]  /*0500*/  @!P4 IMAD.WIDE.U32 R18, R27, 0x4, R18 ;  /* 0x000000041b12c825 */ /* 0x004fc600078e0012 */
[----:B------:R-:W2:Y:S04]  /*0510*/  @!P6 LDG.E R10, desc[UR8][R14.64+0x1c] ;  /* 0x00001c080e0ae981 */ /* 0x000ea8000c1e1900 */
[----:B------:R-:W2:Y:S01]  /*0520*/  @!P4 LDG.E R19, desc[UR8][R18.64] ;  /* 0x000000081213c981 */ /* 0x000ea2000c1e1900 */
[----:B------:R-:W-:Y:S01]  /*0530*/  IADD3 R7, PT, PT, R7, 0x8, RZ ;  /* 0x0000000807077810 */ /* 0x000fe20007ffe0ff */
[----:B----4-:R-:W-:-:S03]  /*0540*/  @!P0 FFMA R0, R23, R24, R0 ;  /* 0x0000001817008223 */ /* 0x010fc60000000000 */
[----:B------:R-:W-:Y:S01]  /*0550*/  ISETP.NE.AND P0, PT, R7, R3, PT ;  /* 0x000000030700720c */ /* 0x000fe20003f05270 */
[----:B-----5:R-:W-:-:S04]  /*0560*/  @!P3 FFMA R0, R13, R25, R0 ;  /* 0x000000190d00b223 */ /* 0x020fc80000000000 */
[----:B---3--:R-:W-:-:S04]  /*0570*/  @!P2 FFMA R0, R11, R5, R0 ;  /* 0x000000050b00a223 */ /* 0x008fc80000000000 */
[----:B------:R-:W-:-:S04]  /*0580*/  @!P1 FFMA R0, R9, R6, R0 ;  /* 0x0000000609009223 */ /* 0x000fc80000000000 */
[----:B------:R-:W-:-:S04]  /*0590*/  @!P5 FFMA R0, R17, R22, R0 ;  /* 0x000000161100d223 */ /* 0x000fc80000000000 */
[----:B--2---:R-:W-:-:S04]  /*05a0*/  @!P4 FFMA R0, R19, R12, R0 ;  /* 0x0000000c1300c223 */ /* 0x004fc80000000000 */
[----:B------:R-:W-:Y:S01]  /*05b0*/  @!P6 FFMA R0, R21, R10, R0 ;  /* 0x0000000a1500e223 */ /* 0x000fe20000000000 */
[----:B------:R-:W-:Y:S06]  /*05c0*/  @P0 BRA `(.L_x_2) ;  /* 0xfffffff800ec0947 */ /* 0x000fec000383ffff */
.L_x_1:
[----:B------:R-:W-:Y:S05]  /*05d0*/  BRA.U !UP1, `(.L_x_0) ;  /* 0x0000000509447547 */ /* 0x000fea000b800000 */
[----:B------:R-:W0:Y:S01]  /*05e0*/  LDCU UR4, c[0x0][0x398] ;  /* 0x00007300ff0477ac */ /* 0x000e220008000800 */
[----:B------:R-:W-:Y:S02]  /*05f0*/  UISETP.GE.U32.AND UP0, UPT, UR6, 0x4, UPT ;  /* 0x000000040600788c */ /* 0x000fe4000bf06070 */
[----:B0-----:R-:W-:-:S04]  /*0600*/  ULOP3.LUT UR5, UR4, 0x3, URZ, 0xc0, !UPT ;  /* 0x0000000304057892 */ /* 0x001fc8000f8ec0ff */
[----:B------:R-:W-:-:S03]  /*0610*/  UISETP.NE.AND UP1, UPT, UR5, URZ, UPT ;  /* 0x000000ff0500728c */ /* 0x000fc6000bf25270 */
[----:B------:R-:W-:Y:S08]  /*0620*/  BRA.U !UP0, `(.L_x_3) ;  /* 0x0000000108907547 */ /* 0x000ff0000b800000 */
[----:B------:R-:W0:Y:S01]  /*0630*/  LDCU UR6, c[0x0][0x39c] ;  /* 0x00007380ff0677ac */ /* 0x000e220008000800 */
[----:B------:R-:W-:Y:S01]  /*0640*/  IMAD.IADD R17, R4, 0x1, R3 ;  /* 0x0000000104117824 */ /* 0x000fe200078e0203 */
[----:B------:R-:W1:Y:S03]  /*0650*/  LDC.64 R8, c[0x0][0x388] ;  /* 0x0000e200ff087b82 */ /* 0x000e660000000a00 */
[C---:B------:R-:W-:Y:S01]  /*0660*/  VIADD R5, R17.reuse, 0x3 ;  /* 0x0000000311057836 */ /* 0x040fe20000000000 */
[C---:B------:R-:W-:Y:S02]  /*0670*/  IADD3 R19, PT, PT, R17.reuse, 0x1, RZ ;  /* 0x0000000111137810 */ /* 0x040fe40007ffe0ff */
[C---:B------:R-:W-:Y:S02]  /*0680*/  IADD3 R21, PT, PT, R17.reuse, 0x2, RZ ;  /* 0x0000000211157810 */ /* 0x040fe40007ffe0ff */
[----:B0-----:R-:W-:-:S02]  /*0690*/  ISETP.GE.AND P0, PT, R17, UR6, PT ;  /* 0x0000000611007c0c */ /* 0x001fc4000bf06270 */
[----:B------:R-:W-:Y:S02]  /*06a0*/  ISETP.GE.AND P1, PT, R19, UR6, PT ;  /* 0x0000000613007c0c */ /* 0x000fe4000bf26270 */
[----:B------:R-:W-:Y:S02]  /*06b0*/  ISETP.LT.OR P0, PT, R17, RZ, P0 ;  /* 0x000000ff1100720c */ /* 0x000fe40000701670 */
[----:B------:R-:W-:Y:S02]  /*06c0*/  ISETP.GE.AND P2, PT, R21, UR6, PT ;  /* 0x0000000615007c0c */ /* 0x000fe4000bf46270 */
[----:B------:R-:W-:Y:S01]  /*06d0*/  ISETP.LT.OR P1, PT, R19, RZ, P1 ;  /* 0x000000ff1300720c */ /* 0x000fe20000f21670 */
[----:B-1----:R-:W-:Y:S01]  /*06e0*/  IMAD.WIDE.U32 R8, R3, 0x4, R8 ;  /* 0x0000000403087825 */ /* 0x002fe200078e0008 */
[----:B------:R-:W-:Y:S02]  /*06f0*/  ISETP.LT.OR P2, PT, R21, RZ, P2 ;  /* 0x000000ff1500720c */ /* 0x000fe40001741670 */
[----:B------:R-:W-:-:S04]  /*0700*/  ISETP.GE.AND P3, PT, R5, UR6, PT ;  /* 0x0000000605007c0c */ /* 0x000fc8000bf66270 */
[----:B------:R-:W-:Y:S01]  /*0710*/  ISETP.LT.OR P3, PT, R5, RZ, P3 ;  /* 0x000000ff0500720c */ /* 0x000fe20001f61670 */
[----:B------:R-:W0:Y:S01]  /*0720*/  @!P0 LDC.64 R14, c[0x0][0x380] ;  /* 0x0000e000ff0e8b82 */ /* 0x000e220000000a00 */
[----:B------:R-:W2:Y:S07]  /*0730*/  @!P0 LDG.E R16, desc[UR8][R8.64] ;  /* 0x0000000808108981 */ /* 0x000eae000c1e1900 */
[----:B------:R-:W1:Y:S04]  /*0740*/  @!P1 LDC.64 R12, c[0x0][0x380] ;  /* 0x0000e000ff0c9b82 */ /* 0x000e680000000a00 */
[----:B------:R-:W3:Y:S04]  /*0750*/  @!P3 LDG.E R18, desc[UR8][R8.64+0xc] ;  /* 0x00000c080812b981 */ /* 0x000ee8000c1e1900 */
[----:B------:R-:W4:Y:S08]  /*0760*/  @!P2 LDC.64 R10, c[0x0][0x380] ;  /* 0x0000e000ff0aab82 */ /* 0x000f300000000a00 */
[----:B------:R-:W5:Y:S01]  /*0770*/  @!P3 LDC.64 R6, c[0x0][0x380] ;  /* 0x0000e000ff06bb82 */ /* 0x000f620000000a00 */
[----:B0-----:R-:W-:-:S02]  /*0780*/  @!P0 IMAD.WIDE.U32 R14, R17, 0x4, R14 ;  /* 0x00000004110e8825 */ /* 0x001fc400078e000e */
[----:B------:R-:W3:Y:S04]  /*0790*/  @!P1 LDG.E R17, desc[UR8][R8.64+0x4] ;  /* 0x0000040808119981 */ /* 0x000ee8000c1e1900 */
[----:B------:R-:W2:Y:S01]  /*07a0*/  @!P0 LDG.E R15, desc[UR8][R14.64] ;  /* 0x000000080e0f8981 */ /* 0x000ea2000c1e1900 */
[----:B-1----:R-:W-:-:S06]  /*07b0*/  @!P1 IMAD.WIDE.U32 R12, R19, 0x4, R12 ;  /* 0x00000004130c9825 */ /* 0x002fcc00078e000c */
[----:B------:R-:W3:Y:S01]  /*07c0*/  @!P1 LDG.E R13, desc[UR8][R12.64] ;  /* 0x000000080c0d9981 */ /* 0x000ee2000c1e1900 */
[----:B----4-:R-:W-:-:S06]  /*07d0*/  @!P2 IMAD.WIDE.U32 R10, R21, 0x4, R10 ;  /* 0x00000004150aa825 */ /* 0x010fcc00078e000a */
[----:B------:R-:W4:Y:S01]  /*07e0*/  @!P2 LDG.E R11, desc[UR8][R10.64] ;  /* 0x000000080a0ba981 */ /* 0x000f22000c1e1900 */
[----:B-----5:R-:W-:-:S03]  /*07f0*/  @!P3 IMAD.WIDE.U32 R6, R5, 0x4, R6 ;  /* 0x000000040506b825 */ /* 0x020fc600078e0006 */
[----:B------:R-:W4:Y:S04]  /*0800*/  @!P2 LDG.E R5, desc[UR8][R8.64+0x8] ;  /* 0x000008080805a981 */ /* 0x000f28000c1e1900 */
[----:B------:R-:W5:Y:S01]  /*0810*/  @!P3 LDG.E R7, desc[UR8][R6.64] ;  /* 0x000000080607b981 */ /* 0x000f62000c1e1900 */
[----:B------:R-:W-:Y:S01]  /*0820*/  IADD3 R3, PT, PT, R3, 0x4, RZ ;  /* 0x0000000403037810 */ /* 0x000fe20007ffe0ff */
[----:B--2---:R-:W-:-:S04]  /*0830*/  @!P0 FFMA R0, R15, R16, R0 ;  /* 0x000000100f008223 */ /* 0x004fc80000000000 */
[----:B---3--:R-:W-:-:S04]  /*0840*/  @!P1 FFMA R0, R13, R17, R0 ;  /* 0x000000110d009223 */ /* 0x008fc80000000000 */
[----:B----4-:R-:W-:-:S04]  /*0850*/  @!P2 FFMA R0, R11, R5, R0 ;  /* 0x000000050b00a223 */ /* 0x010fc80000000000 */
[----:B-----5:R-:W-:-:S07]  /*0860*/  @!P3 FFMA R0, R7, R18, R0 ;  /* 0x000000120700b223 */ /* 0x020fce0000000000 */
.L_x_3:
[----:B------:R-:W-:Y:S05]  /*0870*/  BRA.U !UP1, `(.L_x_0) ;  /* 0x00000001099c7547 */ /* 0x000fea000b800000 */
[----:B------:R-:W-:Y:S02]  /*0880*/  UISETP.NE.AND UP0, UPT, UR5, 0x1, UPT ;  /* 0x000000010500788c */ /* 0x000fe4000bf05270 */
[----:B------:R-:W-:-:S04]  /*0890*/  ULOP3.LUT UR4, UR4, 0x1, URZ, 0xc0, !UPT ;  /* 0x0000000104047892 */ /* 0x000fc8000f8ec0ff */
[----:B------:R-:W-:-:S03]  /*08a0*/  UISETP.NE.U32.AND UP1, UPT, UR4, 0x1, UPT ;  /* 0x000000010400788c */ /* 0x000fc6000bf25070 */
[----:B------:R-:W-:Y:S08]  /*08b0*/  BRA.U !UP0, `(.L_x_4) ;  /* 0x0000000108507547 */ /* 0x000ff0000b800000 */
[----:B------:R-:W0:Y:S01]  /*08c0*/  LDCU UR4, c[0x0][0x39c] ;  /* 0x00007380ff0477ac */ /* 0x000e220008000800 */
[----:B------:R-:W-:Y:S01]  /*08d0*/  IADD3 R5, PT, PT, R4, R3, RZ ;  /* 0x0000000304057210 */ /* 0x000fe20007ffe0ff */
[----:B------:R-:W1:Y:S04]  /*08e0*/  LDC.64 R6, c[0x0][0x388] ;  /* 0x0000e200ff067b82 */ /* 0x000e680000000a00 */
[C---:B------:R-:W-:Y:S01]  /*08f0*/  VIADD R15, R5.reuse, 0x1 ;  /* 0x00000001050f7836 */ /* 0x040fe20000000000 */
[----:B0-----:R-:W-:-:S04]  /*0900*/  ISETP.GE.AND P0, PT, R5, UR4, PT ;  /* 0x0000000405007c0c */ /* 0x001fc8000bf06270 */
[----:B------:R-:W-:Y:S02]  /*0910*/  ISETP.GE.AND P1, PT, R15, UR4, PT ;  /* 0x000000040f007c0c */ /* 0x000fe4000bf26270 */
[----:B------:R-:W-:Y:S02]  /*0920*/  ISETP.LT.OR P0, PT, R5, RZ, P0 ;  /* 0x000000ff0500720c */ /* 0x000fe40000701670 */
[----:B------:R-:W-:Y:S01]  /*0930*/  ISETP.LT.OR P1, PT, R15, RZ, P1 ;  /* 0x000000ff0f00720c */ /* 0x000fe20000f21670 */
[----:B-1----:R-:W-:-:S10]  /*0940*/  IMAD.WIDE.U32 R10, R3, 0x4, R6 ;  /* 0x00000004030a7825 */ /* 0x002fd400078e0006 */
[----:B------:R-:W0:Y:S08]  /*0950*/  @!P0 LDC.64 R8, c[0x0][0x380] ;  /* 0x0000e000ff088b82 */ /* 0x000e300000000a00 */
[----:B------:R-:W1:Y:S01]  /*0960*/  @!P1 LDC.64 R12, c[0x0][0x380] ;  /* 0x0000e000ff0c9b82 */ /* 0x000e620000000a00 */
[----:B0-----:R-:W-:Y:S02]  /*0970*/  @!P0 IMAD.WIDE.U32 R6, R5, 0x4, R8 ;  /* 0x0000000405068825 */ /* 0x001fe400078e0008 */
[----:B------:R-:W2:Y:S04]  /*0980*/  @!P0 LDG.E R5, desc[UR8][R10.64] ;  /* 0x000000080a058981 */ /* 0x000ea8000c1e1900 */
[----:B------:R-:W2:Y:S01]  /*0990*/  @!P0 LDG.E R7, desc[UR8][R6.64] ;  /* 0x0000000806078981 */ /* 0x000ea2000c1e1900 */
[----:B-1----:R-:W-:-:S03]  /*09a0*/  @!P1 IMAD.WIDE.U32 R8, R15, 0x4, R12 ;  /* 0x000000040f089825 */ /* 0x002fc600078e000c */
[----:B------:R-:W3:Y:S04]  /*09b0*/  @!P1 LDG.E R12, desc[UR8][R10.64+0x4] ;  /* 0x000004080a0c9981 */ /* 0x000ee8000c1e1900 */
[----:B------:R-:W3:Y:S01]  /*09c0*/  @!P1 LDG.E R9, desc[UR8][R8.64] ;  /* 0x0000000808099981 */ /* 0x000ee2000c1e1900 */
[----:B------:R-:W-:Y:S01]  /*09d0*/  IADD3 R3, PT, PT, R3, 0x2, RZ ;  /* 0x0000000203037810 */ /* 0x000fe20007ffe0ff */
[----:B--2---:R-:W-:-:S04]  /*09e0*/  @!P0 FFMA R0, R7, R5, R0 ;  /* 0x0000000507008223 */ /* 0x004fc80000000000 */
[----:B---3--:R-:W-:-:S07]  /*09f0*/  @!P1 FFMA R0, R9, R12, R0 ;  /* 0x0000000c09009223 */ /* 0x008fce0000000000 */
.L_x_4:
[----:B------:R-:W-:Y:S05]  /*0a00*/  BRA.U UP1, `(.L_x_0) ;  /* 0x0000000101387547 */ /* 0x000fea000b800000 */
[----:B------:R-:W0:Y:S01]  /*0a10*/  LDCU UR4, c[0x0][0x39c] ;  /* 0x00007380ff0477ac */ /* 0x000e220008000800 */
[----:B------:R-:W-:Y:S01]  /*0a20*/  IADD3 R9, PT, PT, R4, R3, RZ ;  /* 0x0000000304097210 */ /* 0x000fe20007ffe0ff */
[----:B------:R-:W-:Y:S03]  /*0a30*/  BSSY.RECONVERGENT B0, `(.L_x_0) ;  /* 0x000000b000007945 */ /* 0x000fe60003800200 */
[----:B0-----:R-:W-:-:S04]  /*0a40*/  ISETP.GE.AND P0, PT, R9, UR4, PT ;  /* 0x0000000409007c0c */ /* 0x001fc8000bf06270 */
[----:B------:R-:W-:-:S13]  /*0a50*/  ISETP.LT.OR P0, PT, R9, RZ, P0 ;  /* 0x000000ff0900720c */ /* 0x000fda0000701670 */
[----:B------:R-:W-:Y:S05]  /*0a60*/  @P0 BRA `(.L_x_5) ;  /* 0x00000000001c0947 */ /* 0x000fea0003800000 */
[----:B------:R-:W0:Y:S08]  /*0a70*/  LDC.64 R4, c[0x0][0x380] ;  /* 0x0000e000ff047b82 */ /* 0x000e300000000a00 */
[----:B------:R-:W1:Y:S01]  /*0a80*/  LDC.64 R6, c[0x0][0x388] ;  /* 0x0000e200ff067b82 */ /* 0x000e620000000a00 */
[----:B0-----:R-:W-:-:S06]  /*0a90*/  IMAD.WIDE.U32 R4, R9, 0x4, R4 ;  /* 0x0000000409047825 */ /* 0x001fcc00078e0004 */
[----:B------:R-:W2:Y:S01]  /*0aa0*/  LDG.E R5, desc[UR8][R4.64] ;  /* 0x0000000804057981 */ /* 0x000ea2000c1e1900 */
[----:B-1----:R-:W-:-:S06]  /*0ab0*/  IMAD.WIDE.U32 R6, R3, 0x4, R6 ;  /* 0x0000000403067825 */ /* 0x002fcc00078e0006 */
[----:B------:R-:W2:Y:S02]  /*0ac0*/  LDG.E R6, desc[UR8][R6.64] ;  /* 0x0000000806067981 */ /* 0x000ea4000c1e1900 */
[----:B--2---:R-:W-:-:S07]  /*0ad0*/  FFMA R0, R5, R6, R0 ;  /* 0x0000000605007223 */ /* 0x004fce0000000000 */
.L_x_5:
[----:B------:R-:W-:Y:S05]  /*0ae0*/  BSYNC.RECONVERGENT B0 ;  /* 0x0000000000007941 */ /* 0x000fea0003800200 */
.L_x_0:
[----:B------:R-:W0:Y:S02]  /*0af0*/  LDC.64 R4, c[0x0][0x390] ;  /* 0x0000e400ff047b82 */ /* 0x000e240000000a00 */
[----:B0-----:R-:W-:-:S05]  /*0b00*/  IMAD.WIDE R2, R2, 0x4, R4 ;  /* 0x0000000402027825 */ /* 0x001fca00078e0204 */
[----:B------:R-:W-:Y:S01]  /*0b10*/  STG.E desc[UR8][R2.64], R0 ;  /* 0x0000000002007986 */ /* 0x000fe2000c101908 */
[----:B------:R-:W-:Y:S05]  /*0b20*/  EXIT ;  /* 0x000000000000794d */ /* 0x000fea0003800000 */
.L_x_6:
[----:B------:R-:W-:-:S00]  /*0b30*/  BRA `(.L_x_6) ;  /* 0xfffffffc00fc7947 */ /* 0x000fc0000383ffff */
[----:B------:R-:W-:-:S00]  /*0b40*/  NOP ;  /* 0x0000000000007918 */ /* 0x000fc00000000000 */
        /* <DEDUP_REMOVED lines=11> */
.L_x_7:


//--------------------- .nv.shared.reserved.0     --------------------------
	.section	.nv.shared.reserved.0,"aw",@nobits
	.weak		__nv_reservedSMEM_offset_0_alias
	.size		__nv_reservedSMEM_offset_0_alias, 0, 64
	.other		__nv_reservedSMEM_offset_0_alias,@"STO_CUDA_RESERVED_SHARED STV_DEFAULT"
__nv_reservedSMEM_offset_0_alias:
	.zero		0
	.zero		64


//--------------------- .nv.constant0._Z14convolution_1DPfS_S_ii --------------------------
	.section	.nv.constant0._Z14convolution_1DPfS_S_ii,"a",@progbits
	.sectionflags	@""
	.align	4
.nv.constant0._Z14convolution_1DPfS_S_ii:
	.zero		928


//--------------------- SYMBOLS --------------------------

	.type		.nv.reservedSmem.offset0,@object
	.size		.nv.reservedSmem.offset0,0x4
